//
// Generated by NVIDIA NVVM Compiler
//
// Compiler Build ID: CL-36424714
// Cuda compilation tools, release 13.0, V13.0.88
// Based on NVVM 20.0.0
//

.version 9.0
.target sm_100
.address_size 64

	// .globl	transform_points

.visible .entry transform_points(
	.param .u64 .ptr .align 1 transform_points_param_0,
	.param .u64 .ptr .align 1 transform_points_param_1,
	.param .u64 .ptr .align 1 transform_points_param_2,
	.param .u32 transform_points_param_3
)
{
	.reg .pred 	%p<2>;
	.reg .b32 	%r<7>;
	.reg .b32 	%f<37>;
	.reg .b64 	%rd<10>;

	ld.param.u64 	%rd1, [transform_points_param_0];
	ld.param.u64 	%rd2, [transform_points_param_1];
	ld.param.u64 	%rd3, [transform_points_param_2];
	ld.param.u32 	%r2, [transform_points_param_3];
	mov.u32 	%r3, %ctaid.x;
	mov.u32 	%r4, %ntid.x;
	mov.u32 	%r5, %tid.x;
	mad.lo.s32 	%r1, %r3, %r4, %r5;
	setp.ge.s32 	%p1, %r1, %r2;
	@%p1 bra 	$L__BB0_2;
	cvta.to.global.u64 	%rd4, %rd2;
	cvta.to.global.u64 	%rd5, %rd1;
	cvta.to.global.u64 	%rd6, %rd3;
	shl.b32 	%r6, %r1, 2;
	mul.wide.s32 	%rd7, %r6, 4;
	add.s64 	%rd8, %rd4, %rd7;
	ld.global.f32 	%f1, [%rd8];
	ld.global.f32 	%f2, [%rd8+4];
	ld.global.f32 	%f3, [%rd8+8];
	ld.global.f32 	%f4, [%rd8+12];
	ld.global.f32 	%f5, [%rd5];
	ld.global.f32 	%f6, [%rd5+4];
	mul.f32 	%f7, %f2, %f6;
	fma.rn.f32 	%f8, %f1, %f5, %f7;
	ld.global.f32 	%f9, [%rd5+8];
	fma.rn.f32 	%f10, %f3, %f9, %f8;
	ld.global.f32 	%f11, [%rd5+12];
	fma.rn.f32 	%f12, %f4, %f11, %f10;
	ld.global.f32 	%f13, [%rd5+16];
	ld.global.f32 	%f14, [%rd5+20];
	mul.f32 	%f15, %f2, %f14;
	fma.rn.f32 	%f16, %f1, %f13, %f15;
	ld.global.f32 	%f17, [%rd5+24];
	fma.rn.f32 	%f18, %f3, %f17, %f16;
	ld.global.f32 	%f19, [%rd5+28];
	fma.rn.f32 	%f20, %f4, %f19, %f18;
	ld.global.f32 	%f21, [%rd5+32];
	ld.global.f32 	%f22, [%rd5+36];
	mul.f32 	%f23, %f2, %f22;
	fma.rn.f32 	%f24, %f1, %f21, %f23;
	ld.global.f32 	%f25, [%rd5+40];
	fma.rn.f32 	%f26, %f3, %f25, %f24;
	ld.global.f32 	%f27, [%rd5+44];
	fma.rn.f32 	%f28, %f4, %f27, %f26;
	ld.global.f32 	%f29, [%rd5+48];
	ld.global.f32 	%f30, [%rd5+52];
	mul.f32 	%f31, %f2, %f30;
	fma.rn.f32 	%f32, %f1, %f29, %f31;
	ld.global.f32 	%f33, [%rd5+56];
	fma.rn.f32 	%f34, %f3, %f33, %f32;
	ld.global.f32 	%f35, [%rd5+60];
	fma.rn.f32 	%f36, %f4, %f35, %f34;
	add.s64 	%rd9, %rd6, %rd7;
	st.global.f32 	[%rd9], %f12;
	st.global.f32 	[%rd9+4], %f20;
	st.global.f32 	[%rd9+8], %f28;
	st.global.f32 	[%rd9+12], %f36;
$L__BB0_2:
	ret;

}
	// .globl	transform_points_with_perspective
.visible .entry transform_points_with_perspective(
	.param .u64 .ptr .align 1 transform_points_with_perspective_param_0,
	.param .u64 .ptr .align 1 transform_points_with_perspective_param_1,
	.param .u64 .ptr .align 1 transform_points_with_perspective_param_2,
	.param .u32 transform_points_with_perspective_param_3
)
{
	.reg .pred 	%p<3>;
	.reg .b32 	%r<8>;
	.reg .b32 	%f<42>;
	.reg .b64 	%rd<11>;

	ld.param.u64 	%rd1, [transform_points_with_perspective_param_0];
	ld.param.u64 	%rd2, [transform_points_with_perspective_param_1];
	ld.param.u64 	%rd3, [transform_points_with_perspective_param_2];
	ld.param.u32 	%r2, [transform_points_with_perspective_param_3];
	mov.u32 	%r3, %ctaid.x;
	mov.u32 	%r4, %ntid.x;
	mov.u32 	%r5, %tid.x;
	mad.lo.s32 	%r1, %r3, %r4, %r5;
	setp.ge.s32 	%p1, %r1, %r2;
	@%p1 bra 	$L__BB1_2;
	cvta.to.global.u64 	%rd4, %rd2;
	cvta.to.global.u64 	%rd5, %rd1;
	cvta.to.global.u64 	%rd6, %rd3;
	shl.b32 	%r6, %r1, 2;
	mul.lo.s32 	%r7, %r1, 3;
	mul.wide.s32 	%rd7, %r6, 4;
	add.s64 	%rd8, %rd4, %rd7;
	ld.global.f32 	%f1, [%rd8];
	ld.global.f32 	%f2, [%rd8+4];
	ld.global.f32 	%f3, [%rd8+8];
	ld.global.f32 	%f4, [%rd8+12];
	ld.global.f32 	%f5, [%rd5];
	ld.global.f32 	%f6, [%rd5+4];
	mul.f32 	%f7, %f2, %f6;
	fma.rn.f32 	%f8, %f1, %f5, %f7;
	ld.global.f32 	%f9, [%rd5+8];
	fma.rn.f32 	%f10, %f3, %f9, %f8;
	ld.global.f32 	%f11, [%rd5+12];
	fma.rn.f32 	%f12, %f4, %f11, %f10;
	ld.global.f32 	%f13, [%rd5+16];
	ld.global.f32 	%f14, [%rd5+20];
	mul.f32 	%f15, %f2, %f14;
	fma.rn.f32 	%f16, %f1, %f13, %f15;
	ld.global.f32 	%f17, [%rd5+24];
	fma.rn.f32 	%f18, %f3, %f17, %f16;
	ld.global.f32 	%f19, [%rd5+28];
	fma.rn.f32 	%f20, %f4, %f19, %f18;
	ld.global.f32 	%f21, [%rd5+32];
	ld.global.f32 	%f22, [%rd5+36];
	mul.f32 	%f23, %f2, %f22;
	fma.rn.f32 	%f24, %f1, %f21, %f23;
	ld.global.f32 	%f25, [%rd5+40];
	fma.rn.f32 	%f26, %f3, %f25, %f24;
	ld.global.f32 	%f27, [%rd5+44];
	fma.rn.f32 	%f28, %f4, %f27, %f26;
	ld.global.f32 	%f29, [%rd5+48];
	ld.global.f32 	%f30, [%rd5+52];
	mul.f32 	%f31, %f2, %f30;
	fma.rn.f32 	%f32, %f1, %f29, %f31;
	ld.global.f32 	%f33, [%rd5+56];
	fma.rn.f32 	%f34, %f3, %f33, %f32;
	ld.global.f32 	%f35, [%rd5+60];
	fma.rn.f32 	%f36, %f4, %f35, %f34;
	abs.f32 	%f37, %f36;
	setp.lt.f32 	%p2, %f37, 0f322BCC77;
	selp.f32 	%f38, 0f322BCC77, %f36, %p2;
	div.rn.f32 	%f39, %f12, %f38;
	mul.wide.s32 	%rd9, %r7, 4;
	add.s64 	%rd10, %rd6, %rd9;
	st.global.f32 	[%rd10], %f39;
	div.rn.f32 	%f40, %f20, %f38;
	st.global.f32 	[%rd10+4], %f40;
	div.rn.f32 	%f41, %f28, %f38;
	st.global.f32 	[%rd10+8], %f41;
$L__BB1_2:
	ret;

}


// ===== COMPILED SASS (sm_100) =====

	.target	sm_100

	.elftype	@"ET_EXEC"


//--------------------- .note.nv.tkinfo           --------------------------
	.section	.note.nv.tkinfo,"",@"SHT_NOTE"
	.sectionflags	@"SHF_NOTE_NV_TKINFO"
	.tkinfo
        /*0018*/ 	.word	0x00000002
        /*0030*/ 	.string	""
        /*0030*/ 	.string	"ptxas"
        /*0030*/ 	.string	"Cuda compilation tools, release 13.0, V13.0.88"
        /*0030*/ 	.string	"Build cuda_13.0.r13.0/compiler.36424714_0"
        /*0030*/ 	.string	"-arch sm_100 -m 64 "



//--------------------- .note.nv.cuinfo           --------------------------
	.section	.note.nv.cuinfo,"",@"SHT_NOTE"
	.sectionflags	@"SHF_NOTE_NV_CUINFO"
        /*0018*/ 	.short	0x0002
        /*001a*/ 	.short	0x0064
        /*001c*/ 	.short	0x0082
	.zero		2


//--------------------- .nv.info                  --------------------------
	.section	.nv.info,"",@"SHT_CUDA_INFO"
	.align	4


	//----- nvinfo : EIATTR_REGCOUNT
	.align		4
        /*0000*/ 	.byte	0x04, 0x2f
        /*0002*/ 	.short	(.L_1 - .L_0)
	.align		4
.L_0:
        /*0004*/ 	.word	index@(transform_points)
        /*0008*/ 	.word	0x00000020


	//----- nvinfo : EIATTR_FRAME_SIZE
	.align		4
.L_1:
        /*000c*/ 	.byte	0x04, 0x11
        /*000e*/ 	.short	(.L_3 - .L_2)
	.align		4
.L_2:
        /*0010*/ 	.word	index@(transform_points)
        /*0014*/ 	.word	0x00000000


	//----- nvinfo : EIATTR_REGCOUNT
	.align		4
.L_3:
        /*0018*/ 	.byte	0x04, 0x2f
        /*001a*/ 	.short	(.L_5 - .L_4)
	.align		4
.L_4:
        /*001c*/ 	.word	index@(transform_points_with_perspective)
        /*0020*/ 	.word	0x00000020


	//----- nvinfo : EIATTR_FRAME_SIZE
	.align		4
.L_5:
        /*0024*/ 	.byte	0x04, 0x11
        /*0026*/ 	.short	(.L_7 - .L_6)
	.align		4
.L_6:
        /*0028*/ 	.word	index@($__internal_0_$__cuda_sm3x_div_rn_noftz_f32_slowpath)
        /*002c*/ 	.word	0x00000000


	//----- nvinfo : EIATTR_FRAME_SIZE
	.align		4
.L_7:
        /*0030*/ 	.byte	0x04, 0x11
        /*0032*/ 	.short	(.L_9 - .L_8)
	.align		4
.L_8:
        /*0034*/ 	.word	index@(transform_points_with_perspective)
        /*0038*/ 	.word	0x00000000


	//----- nvinfo : EIATTR_MIN_STACK_SIZE
	.align		4
.L_9:
        /*003c*/ 	.byte	0x04, 0x12
        /*003e*/ 	.short	(.L_11 - .L_10)
	.align		4
.L_10:
        /*0040*/ 	.word	index@(transform_points_with_perspective)
        /*0044*/ 	.word	0x00000000


	//----- nvinfo : EIATTR_MIN_STACK_SIZE
	.align		4
.L_11:
        /*0048*/ 	.byte	0x04, 0x12
        /*004a*/ 	.short	(.L_13 - .L_12)
	.align		4
.L_12:
        /*004c*/ 	.word	index@(transform_points)
        /*0050*/ 	.word	0x00000000
.L_13:


//--------------------- .nv.compat                --------------------------
	.section	.nv.compat,"",@"SHT_CUDA_COMPAT_INFO"
	.align	4
        /*0000*/ 	.byte	0x02, 0x09, 0x00, 0x00, 0x02, 0x02, 0x01, 0x00, 0x02, 0x05, 0x05, 0x00, 0x03, 0x07, 0x01, 0x01
        /*0010*/ 	.byte	0x02, 0x03, 0x00, 0x00, 0x02, 0x06, 0x01, 0x00, 0x04, 0x0b, 0x08, 0x00, 0x01, 0x00, 0x00, 0x00
        /*0020*/ 	.byte	0x00, 0x00, 0x00, 0x00


//--------------------- .nv.info.transform_points_with_perspective --------------------------
	.section	.nv.info.transform_points_with_perspective,"",@"SHT_CUDA_INFO"
	.sectionflags	@""
	.align	4


	//----- nvinfo : EIATTR_CUDA_API_VERSION
	.align		4
        /*0000*/ 	.byte	0x04, 0x37
        /*0002*/ 	.short	(.L_15 - .L_14)
.L_14:
        /*0004*/ 	.word	0x00000082


	//----- nvinfo : EIATTR_KPARAM_INFO
	.align		4
.L_15:
        /*0008*/ 	.byte	0x04, 0x17
        /*000a*/ 	.short	(.L_17 - .L_16)
.L_16:
        /*000c*/ 	.word	0x00000000
        /*0010*/ 	.short	0x0003
        /*0012*/ 	.short	0x0018
        /*0014*/ 	.byte	0x00, 0xf0, 0x11, 0x00


	//----- nvinfo : EIATTR_KPARAM_INFO
	.align		4
.L_17:
        /*0018*/ 	.byte	0x04, 0x17
        /*001a*/ 	.short	(.L_19 - .L_18)
.L_18:
        /*001c*/ 	.word	0x00000000
        /*0020*/ 	.short	0x0002
        /*0022*/ 	.short	0x0010
        /*0024*/ 	.byte	0x00, 0xf5, 0x21, 0x00


	//----- nvinfo : EIATTR_KPARAM_INFO
	.align		4
.L_19:
        /*0028*/ 	.byte	0x04, 0x17
        /*002a*/ 	.short	(.L_21 - .L_20)
.L_20:
        /*002c*/ 	.word	0x00000000
        /*0030*/ 	.short	0x0001
        /*0032*/ 	.short	0x0008
        /*0034*/ 	.byte	0x00, 0xf5, 0x21, 0x00


	//----- nvinfo : EIATTR_KPARAM_INFO
	.align		4
.L_21:
        /*0038*/ 	.byte	0x04, 0x17
        /*003a*/ 	.short	(.L_23 - .L_22)
.L_22:
        /*003c*/ 	.word	0x00000000
        /*0040*/ 	.short	0x0000
        /*0042*/ 	.short	0x0000
        /*0044*/ 	.byte	0x00, 0xf5, 0x21, 0x00


	//----- nvinfo : EIATTR_SPARSE_MMA_MASK
	.align		4
.L_23:
        /*0048*/ 	.byte	0x03, 0x50
        /*004a*/ 	.short	0x0000


	//----- nvinfo : EIATTR_MAXREG_COUNT
	.align		4
        /*004c*/ 	.byte	0x03, 0x1b
        /*004e*/ 	.short	0x00ff


	//----- nvinfo : EIATTR_MERCURY_ISA_VERSION
	.align		4
        /*0050*/ 	.byte	0x03, 0x5f
        /*0052*/ 	.short	0x0101


	//----- nvinfo : EIATTR_VRC_CTA_INIT_COUNT
	.align		4
        /*0054*/ 	.byte	0x02, 0x4a
	.zero		1
	.zero		1


	//----- nvinfo : EIATTR_EXIT_INSTR_OFFSETS
	.align		4
        /*0058*/ 	.byte	0x04, 0x1c
        /*005a*/ 	.short	(.L_25 - .L_24)


	//   ....[0]....
.L_24:
        /*005c*/ 	.word	0x00000070


	//   ....[1]....
        /*0060*/ 	.word	0x00000610


	//----- nvinfo : EIATTR_CRS_STACK_SIZE
	.align		4
.L_25:
        /*0064*/ 	.byte	0x04, 0x1e
        /*0066*/ 	.short	(.L_27 - .L_26)
.L_26:
        /*0068*/ 	.word	0x00000000


	//----- nvinfo : EIATTR_CBANK_PARAM_SIZE
	.align		4
.L_27:
        /*006c*/ 	.byte	0x03, 0x19
        /*006e*/ 	.short	0x001c


	//----- nvinfo : EIATTR_PARAM_CBANK
	.align		4
        /*0070*/ 	.byte	0x04, 0x0a
        /*0072*/ 	.short	(.L_29 - .L_28)
	.align		4
.L_28:
        /*0074*/ 	.word	index@(.nv.constant0.transform_points_with_perspective)
        /*0078*/ 	.short	0x0380
        /*007a*/ 	.short	0x001c


	//----- nvinfo : EIATTR_SW_WAR
	.align		4
.L_29:
        /*007c*/ 	.byte	0x04, 0x36
        /*007e*/ 	.short	(.L_31 - .L_30)
.L_30:
        /*0080*/ 	.word	0x00000008
.L_31:


//--------------------- .nv.info.transform_points --------------------------
	.section	.nv.info.transform_points,"",@"SHT_CUDA_INFO"
	.sectionflags	@""
	.align	4


	//----- nvinfo : EIATTR_CUDA_API_VERSION
	.align		4
        /*0000*/ 	.byte	0x04, 0x37
        /*0002*/ 	.short	(.L_33 - .L_32)
.L_32:
        /*0004*/ 	.word	0x00000082


	//----- nvinfo : EIATTR_KPARAM_INFO
	.align		4
.L_33:
        /*0008*/ 	.byte	0x04, 0x17
        /*000a*/ 	.short	(.L_35 - .L_34)
.L_34:
        /*000c*/ 	.word	0x00000000
        /*0010*/ 	.short	0x0003
        /*0012*/ 	.short	0x0018
        /*0014*/ 	.byte	0x00, 0xf0, 0x11, 0x00


	//----- nvinfo : EIATTR_KPARAM_INFO
	.align		4
.L_35:
        /*0018*/ 	.byte	0x04, 0x17
        /*001a*/ 	.short	(.L_37 - .L_36)
.L_36:
        /*001c*/ 	.word	0x00000000
        /*0020*/ 	.short	0x0002
        /*0022*/ 	.short	0x0010
        /*0024*/ 	.byte	0x00, 0xf5, 0x21, 0x00


	//----- nvinfo : EIATTR_KPARAM_INFO
	.align		4
.L_37:
        /*0028*/ 	.byte	0x04, 0x17
        /*002a*/ 	.short	(.L_39 - .L_38)
.L_38:
        /*002c*/ 	.word	0x00000000
        /*0030*/ 	.short	0x0001
        /*0032*/ 	.short	0x0008
        /*0034*/ 	.byte	0x00, 0xf5, 0x21, 0x00


	//----- nvinfo : EIATTR_KPARAM_INFO
	.align		4
.L_39:
        /*0038*/ 	.byte	0x04, 0x17
        /*003a*/ 	.short	(.L_41 - .L_40)
.L_40:
        /*003c*/ 	.word	0x00000000
        /*0040*/ 	.short	0x0000
        /*0042*/ 	.short	0x0000
        /*0044*/ 	.byte	0x00, 0xf5, 0x21, 0x00


	//----- nvinfo : EIATTR_SPARSE_MMA_MASK
	.align		4
.L_41:
        /*0048*/ 	.byte	0x03, 0x50
        /*004a*/ 	.short	0x0000


	//----- nvinfo : EIATTR_MAXREG_COUNT
	.align		4
        /*004c*/ 	.byte	0x03, 0x1b
        /*004e*/ 	.short	0x00ff


	//----- nvinfo : EIATTR_MERCURY_ISA_VERSION
	.align		4
        /*0050*/ 	.byte	0x03, 0x5f
        /*0052*/ 	.short	0x0101


	//----- nvinfo : EIATTR_VRC_CTA_INIT_COUNT
	.align		4
        /*0054*/ 	.byte	0x02, 0x4a
	.zero		1
	.zero		1


	//----- nvinfo : EIATTR_EXIT_INSTR_OFFSETS
	.align		4
        /*0058*/ 	.byte	0x04, 0x1c
        /*005a*/ 	.short	(.L_43 - .L_42)


	//   ....[0]....
.L_42:
        /*005c*/ 	.word	0x00000070


	//   ....[1]....
        /*0060*/ 	.word	0x00000370


	//----- nvinfo : EIATTR_CBANK_PARAM_SIZE
	.align		4
.L_43:
        /*0064*/ 	.byte	0x03, 0x19
        /*0066*/ 	.short	0x001c


	//----- nvinfo : EIATTR_PARAM_CBANK
	.align		4
        /*0068*/ 	.byte	0x04, 0x0a
        /*006a*/ 	.short	(.L_45 - .L_44)
	.align		4
.L_44:
        /*006c*/ 	.word	index@(.nv.constant0.transform_points)
        /*0070*/ 	.short	0x0380
        /*0072*/ 	.short	0x001c


	//----- nvinfo : EIATTR_SW_WAR
	.align		4
.L_45:
        /*0074*/ 	.byte	0x04, 0x36
        /*0076*/ 	.short	(.L_47 - .L_46)
.L_46:
        /*0078*/ 	.word	0x00000008
.L_47:


//--------------------- .nv.callgraph             --------------------------
	.section	.nv.callgraph,"",@"SHT_CUDA_CALLGRAPH"
	.align	4
	.sectionentsize	8
	.align		4
        /*0000*/ 	.word	0x00000000
	.align		4
        /*0004*/ 	.word	0xffffffff
	.align		4
        /*0008*/ 	.word	0x00000000
	.align		4
        /*000c*/ 	.word	0xfffffffe
	.align		4
        /*0010*/ 	.word	0x00000000
	.align		4
        /*0014*/ 	.word	0xfffffffd
	.align		4
        /*0018*/ 	.word	0x00000000
	.align		4
        /*001c*/ 	.word	0xfffffffc


//--------------------- .text.transform_points_with_perspective --------------------------
	.section	.text.transform_points_with_perspective,"ax",@progbits
	.align	128
        .global         transform_points_with_perspective
        .type           transform_points_with_perspective,@function
        .size           transform_points_with_perspective,(.L_x_19 - transform_points_with_perspective)
        .other          transform_points_with_perspective,@"STO_CUDA_ENTRY STV_DEFAULT"
transform_points_with_perspective:
.text.transform_points_with_perspective:
[----:B------:R-:W-:Y:S01]  /*0000*/  LDC R1, c[0x0][0x37c] ;  /* 0x0000df00ff017b82 */ /* 0x000fe20000000800 */
[----:B------:R-:W0:Y:S07]  /*0010*/  S2R R0, SR_TID.X ;  /* 0x0000000000007919 */ /* 0x000e2e0000002100 */
[----:B------:R-:W0:Y:S01]  /*0020*/  S2UR UR4, SR_CTAID.X ;  /* 0x00000000000479c3 */ /* 0x000e220000002500 */
[----:B------:R-:W1:Y:S07]  /*0030*/  LDCU UR5, c[0x0][0x398] ;  /* 0x00007300ff0577ac */ /* 0x000e6e0008000800 */
[----:B------:R-:W0:Y:S02]  /*0040*/  LDC R5, c[0x0][0x360] ;  /* 0x0000d800ff057b82 */ /* 0x000e240000000800 */
[----:B0-----:R-:W-:-:S05]  /*0050*/  IMAD R5, R5, UR4, R0 ;  /* 0x0000000405057c24 */ /* 0x001fca000f8e0200 */
[----:B-1----:R-:W-:-:S13]  /*0060*/  ISETP.GE.AND P0, PT, R5, UR5, PT ;  /* 0x0000000505007c0c */ /* 0x002fda000bf06270 */
[----:B------:R-:W-:Y:S05]  /*0070*/  @P0 EXIT ;  /* 0x000000000000094d */ /* 0x000fea0003800000 */
[----:B------:R-:W0:Y:S01]  /*0080*/  LDC.64 R28, c[0x0][0x388] ;  /* 0x0000e200ff1c7b82 */ /* 0x000e220000000a00 */
[----:B------:R-:W1:Y:S01]  /*0090*/  LDCU.64 UR4, c[0x0][0x358] ;  /* 0x00006b00ff0477ac */ /* 0x000e620008000a00 */
[----:B------:R-:W-:-:S06]  /*00a0*/  IMAD.SHL.U32 R7, R5, 0x4, RZ ;  /* 0x0000000405077824 */ /* 0x000fcc00078e00ff */
[----:B------:R-:W2:Y:S01]  /*00b0*/  LDC.64 R2, c[0x0][0x380] ;  /* 0x0000e000ff027b82 */ /* 0x000ea20000000a00 */
[----:B0-----:R-:W-:-:S05]  /*00c0*/  IMAD.WIDE R28, R7, 0x4, R28 ;  /* 0x00000004071c7825 */ /* 0x001fca00078e021c */
[----:B-1----:R-:W3:Y:S04]  /*00d0*/  LDG.E R10, desc[UR4][R28.64+0x4] ;  /* 0x000004041c0a7981 */ /* 0x002ee8000c1e1900 */
[----:B--2---:R-:W3:Y:S04]  /*00e0*/  LDG.E R14, desc[UR4][R2.64+0x34] ;  /* 0x00003404020e7981 */ /* 0x004ee8000c1e1900 */
[----:B------:R-:W2:Y:S04]  /*00f0*/  LDG.E R4, desc[UR4][R2.64+0x30] ;  /* 0x0000300402047981 */ /* 0x000ea8000c1e1900 */
[----:B------:R-:W2:Y:S04]  /*0100*/  LDG.E R8, desc[UR4][R28.64] ;  /* 0x000000041c087981 */ /* 0x000ea8000c1e1900 */
[----:B------:R-:W4:Y:S04]  /*0110*/  LDG.E R16, desc[UR4][R2.64+0x38] ;  /* 0x0000380402107981 */ /* 0x000f28000c1e1900 */
[----:B------:R-:W4:Y:S04]  /*0120*/  LDG.E R0, desc[UR4][R28.64+0x8] ;  /* 0x000008041c007981 */ /* 0x000f28000c1e1900 */
[----:B------:R3:W5:Y:S04]  /*0130*/  LDG.E R6, desc[UR4][R28.64+0xc] ;  /* 0x00000c041c067981 */ /* 0x000768000c1e1900 */
[----:B------:R-:W5:Y:S04]  /*0140*/  LDG.E R18, desc[UR4][R2.64+0x3c] ;  /* 0x00003c0402127981 */ /* 0x000f68000c1e1900 */
        /* <DEDUP_REMOVED lines=11> */
[----:B------:R0:W5:Y:S01]  /*0200*/  LDG.E R11, desc[UR4][R2.64+0x2c] ;  /* 0x00002c04020b7981 */ /* 0x000162000c1e1900 */
[----:B------:R-:W-:Y:S01]  /*0210*/  BSSY.RECONVERGENT B0, `(.L_x_0) ;  /* 0x000001f000007945 */ /* 0x000fe20003800200 */
[----:B---3--:R-:W-:-:S04]  /*0220*/  FMUL R29, R10, R14 ;  /* 0x0000000e0a1d7220 */ /* 0x008fc80000400000 */
[----:B--2---:R-:W-:-:S04]  /*0230*/  FFMA R29, R8, R4, R29 ;  /* 0x00000004081d7223 */ /* 0x004fc8000000001d */
[----:B----4-:R-:W-:-:S04]  /*0240*/  FFMA R29, R0, R16, R29 ;  /* 0x00000010001d7223 */ /* 0x010fc8000000001d */
[----:B-----5:R-:W-:-:S05]  /*0250*/  FFMA R18, R6, R18, R29 ;  /* 0x0000001206127223 */ /* 0x020fca000000001d */
[----:B------:R-:W-:-:S04]  /*0260*/  FSETP.GEU.AND P0, PT, |R18|, 9.9999999392252902908e-09, PT ;  /* 0x322bcc771200780b */ /* 0x000fc80003f0e200 */
[----:B------:R-:W-:Y:S01]  /*0270*/  FSEL R4, R18, 9.9999999392252902908e-09, P0 ;  /* 0x322bcc7712047808 */ /* 0x000fe20000000000 */
[----:B------:R-:W-:-:S03]  /*0280*/  FMUL R29, R10, R12 ;  /* 0x0000000c0a1d7220 */ /* 0x000fc60000400000 */
[----:B------:R-:W1:Y:S01]  /*0290*/  MUFU.RCP R14, R4 ;  /* 0x00000004000e7308 */ /* 0x000e620000001000 */
[----:B------:R-:W-:-:S04]  /*02a0*/  FFMA R27, R8, R27, R29 ;  /* 0x0000001b081b7223 */ /* 0x000fc8000000001d */
[----:B------:R-:W-:-:S04]  /*02b0*/  FFMA R25, R0, R25, R27 ;  /* 0x0000001900197223 */ /* 0x000fc8000000001b */
[----:B0-----:R-:W-:Y:S01]  /*02c0*/  FFMA R3, R6, R19, R25 ;  /* 0x0000001306037223 */ /* 0x001fe20000000019 */
[----:B------:R-:W-:-:S03]  /*02d0*/  FMUL R23, R10, R23 ;  /* 0x000000170a177220 */ /* 0x000fc60000400000 */
[----:B------:R-:W0:Y:S01]  /*02e0*/  FCHK P0, R3, R4 ;  /* 0x0000000403007302 */ /* 0x000e220000000000 */
[----:B------:R-:W-:Y:S01]  /*02f0*/  FMUL R10, R10, R21 ;  /* 0x000000150a0a7220 */ /* 0x000fe20000400000 */
[----:B-1----:R-:W-:Y:S01]  /*0300*/  FFMA R27, -R4, R14, 1 ;  /* 0x3f800000041b7423 */ /* 0x002fe2000000010e */
[----:B------:R-:W-:-:S03]  /*0310*/  FFMA R17, R8, R17, R23 ;  /* 0x0000001108117223 */ /* 0x000fc60000000017 */
[----:B------:R-:W-:Y:S01]  /*0320*/  FFMA R14, R14, R27, R14 ;  /* 0x0000001b0e0e7223 */ /* 0x000fe2000000000e */
[----:B------:R-:W-:-:S03]  /*0330*/  FFMA R10, R8, R15, R10 ;  /* 0x0000000f080a7223 */ /* 0x000fc6000000000a */
[----:B------:R-:W-:Y:S01]  /*0340*/  FFMA R15, R3, R14, RZ ;  /* 0x0000000e030f7223 */ /* 0x000fe200000000ff */
[C---:B------:R-:W-:Y:S01]  /*0350*/  FFMA R13, R0.reuse, R13, R17 ;  /* 0x0000000d000d7223 */ /* 0x040fe20000000011 */
[----:B------:R-:W-:Y:S02]  /*0360*/  FFMA R2, R0, R9, R10 ;  /* 0x0000000900027223 */ /* 0x000fe4000000000a */
[----:B------:R-:W-:Y:S01]  /*0370*/  FFMA R8, -R4, R15, R3 ;  /* 0x0000000f04087223 */ /* 0x000fe20000000103 */
[----:B------:R-:W-:-:S03]  /*0380*/  FFMA R0, R6, R7, R13 ;  /* 0x0000000706007223 */ /* 0x000fc6000000000d */
[----:B------:R-:W-:Y:S01]  /*0390*/  FFMA R15, R14, R8, R15 ;  /* 0x000000080e0f7223 */ /* 0x000fe2000000000f */
[----:B------:R-:W-:Y:S01]  /*03a0*/  FFMA R2, R6, R11, R2 ;  /* 0x0000000b06027223 */ /* 0x000fe20000000002 */
[----:B------:R-:W-:Y:S01]  /*03b0*/  IMAD R6, R5, 0x3, RZ ;  /* 0x0000000305067824 */ /* 0x000fe200078e02ff */
[----:B0-----:R-:W-:Y:S06]  /*03c0*/  @!P0 BRA `(.L_x_1) ;  /* 0x00000000000c8947 */ /* 0x001fec0003800000 */
[----:B------:R-:W-:-:S07]  /*03d0*/  MOV R8, 0x3f0 ;  /* 0x000003f000087802 */ /* 0x000fce0000000f00 */
[----:B------:R-:W-:Y:S05]  /*03e0*/  CALL.REL.NOINC `($__internal_0_$__cuda_sm3x_div_rn_noftz_f32_slowpath) ;  /* 0x00000000008c7944 */ /* 0x000fea0003c00000 */
[----:B------:R-:W-:-:S07]  /*03f0*/  IMAD.MOV.U32 R15, RZ, RZ, R3 ;  /* 0x000000ffff0f7224 */ /* 0x000fce00078e0003 */
.L_x_1:
[----:B------:R-:W-:Y:S05]  /*0400*/  BSYNC.RECONVERGENT B0 ;  /* 0x0000000000007941 */ /* 0x000fea0003800200 */
.L_x_0:
[----:B------:R-:W0:Y:S01]  /*0410*/  LDC.64 R8, c[0x0][0x390] ;  /* 0x0000e400ff087b82 */ /* 0x000e220000000a00 */
[----:B------:R-:W1:Y:S01]  /*0420*/  MUFU.RCP R3, R4 ;  /* 0x0000000400037308 */ /* 0x000e620000001000 */
[----:B------:R-:W-:Y:S07]  /*0430*/  BSSY.RECONVERGENT B0, `(.L_x_2) ;  /* 0x000000d000007945 */ /* 0x000fee0003800200 */
[----:B------:R-:W2:Y:S01]  /*0440*/  FCHK P0, R0, R4 ;  /* 0x0000000400007302 */ /* 0x000ea20000000000 */
[----:B0-----:R-:W-:-:S04]  /*0450*/  IMAD.WIDE R6, R6, 0x4, R8 ;  /* 0x0000000406067825 */ /* 0x001fc800078e0208 */
[----:B-1----:R-:W-:Y:S01]  /*0460*/  FFMA R8, -R4, R3, 1 ;  /* 0x3f80000004087423 */ /* 0x002fe20000000103 */
[----:B------:R0:W-:Y:S03]  /*0470*/  STG.E desc[UR4][R6.64], R15 ;  /* 0x0000000f06007986 */ /* 0x0001e6000c101904 */
[----:B------:R-:W-:-:S04]  /*0480*/  FFMA R10, R3, R8, R3 ;  /* 0x00000008030a7223 */ /* 0x000fc80000000003 */
[----:B------:R-:W-:-:S04]  /*0490*/  FFMA R3, R0, R10, RZ ;  /* 0x0000000a00037223 */ /* 0x000fc800000000ff */
[----:B------:R-:W-:-:S04]  /*04a0*/  FFMA R8, -R4, R3, R0 ;  /* 0x0000000304087223 */ /* 0x000fc80000000100 */
[----:B------:R-:W-:Y:S01]  /*04b0*/  FFMA R3, R10, R8, R3 ;  /* 0x000000080a037223 */ /* 0x000fe20000000003 */
[----:B0-2---:R-:W-:Y:S06]  /*04c0*/  @!P0 BRA `(.L_x_3) ;  /* 0x00000000000c8947 */ /* 0x005fec0003800000 */
[----:B------:R-:W-:Y:S02]  /*04d0*/  MOV R3, R0 ;  /* 0x0000000000037202 */ /* 0x000fe40000000f00 */
[----:B------:R-:W-:-:S07]  /*04e0*/  MOV R8, 0x500 ;  /* 0x0000050000087802 */ /* 0x000fce0000000f00 */
[----:B------:R-:W-:Y:S05]  /*04f0*/  CALL.REL.NOINC `($__internal_0_$__cuda_sm3x_div_rn_noftz_f32_slowpath) ;  /* 0x0000000000487944 */ /* 0x000fea0003c00000 */
.L_x_3:
[----:B------:R-:W-:Y:S05]  /*0500*/  BSYNC.RECONVERGENT B0 ;  /* 0x0000000000007941 */ /* 0x000fea0003800200 */
.L_x_2:
[----:B------:R-:W0:Y:S01]  /*0510*/  MUFU.RCP R5, R4 ;  /* 0x0000000400057308 */ /* 0x000e220000001000 */
[----:B------:R1:W-:Y:S01]  /*0520*/  STG.E desc[UR4][R6.64+0x4], R3 ;  /* 0x0000040306007986 */ /* 0x0003e2000c101904 */
[----:B------:R-:W-:Y:S06]  /*0530*/  BSSY.RECONVERGENT B0, `(.L_x_4) ;  /* 0x000000c000007945 */ /* 0x000fec0003800200 */
[----:B------:R-:W2:Y:S01]  /*0540*/  FCHK P0, R2, R4 ;  /* 0x0000000402007302 */ /* 0x000ea20000000000 */
[----:B0-----:R-:W-:-:S04]  /*0550*/  FFMA R0, -R4, R5, 1 ;  /* 0x3f80000004007423 */ /* 0x001fc80000000105 */
[----:B------:R-:W-:-:S04]  /*0560*/  FFMA R8, R5, R0, R5 ;  /* 0x0000000005087223 */ /* 0x000fc80000000005 */
[----:B------:R-:W-:-:S04]  /*0570*/  FFMA R5, R2, R8, RZ ;  /* 0x0000000802057223 */ /* 0x000fc800000000ff */
[----:B------:R-:W-:-:S04]  /*0580*/  FFMA R0, -R4, R5, R2 ;  /* 0x0000000504007223 */ /* 0x000fc80000000102 */
[----:B------:R-:W-:Y:S01]  /*0590*/  FFMA R5, R8, R0, R5 ;  /* 0x0000000008057223 */ /* 0x000fe20000000005 */
[----:B-12---:R-:W-:Y:S06]  /*05a0*/  @!P0 BRA `(.L_x_5) ;  /* 0x0000000000108947 */ /* 0x006fec0003800000 */
[----:B------:R-:W-:Y:S01]  /*05b0*/  IMAD.MOV.U32 R3, RZ, RZ, R2 ;  /* 0x000000ffff037224 */ /* 0x000fe200078e0002 */
[----:B------:R-:W-:-:S07]  /*05c0*/  MOV R8, 0x5e0 ;  /* 0x000005e000087802 */ /* 0x000fce0000000f00 */
[----:B------:R-:W-:Y:S05]  /*05d0*/  CALL.REL.NOINC `($__internal_0_$__cuda_sm3x_div_rn_noftz_f32_slowpath) ;  /* 0x0000000000107944 */ /* 0x000fea0003c00000 */
[----:B------:R-:W-:-:S07]  /*05e0*/  IMAD.MOV.U32 R5, RZ, RZ, R3 ;  /* 0x000000ffff057224 */ /* 0x000fce00078e0003 */
.L_x_5:
[----:B------:R-:W-:Y:S05]  /*05f0*/  BSYNC.RECONVERGENT B0 ;  /* 0x0000000000007941 */ /* 0x000fea0003800200 */
.L_x_4:
[----:B------:R-:W-:Y:S01]  /*0600*/  STG.E desc[UR4][R6.64+0x8], R5 ;  /* 0x0000080506007986 */ /* 0x000fe2000c101904 */
[----:B------:R-:W-:Y:S05]  /*0610*/  EXIT ;  /* 0x000000000000794d */ /* 0x000fea0003800000 */
        .weak           $__internal_0_$__cuda_sm3x_div_rn_noftz_f32_slowpath
        .type           $__internal_0_$__cuda_sm3x_div_rn_noftz_f32_slowpath,@function
        .size           $__internal_0_$__cuda_sm3x_div_rn_noftz_f32_slowpath,(.L_x_19 - $__internal_0_$__cuda_sm3x_div_rn_noftz_f32_slowpath)
$__internal_0_$__cuda_sm3x_div_rn_noftz_f32_slowpath:
[----:B------:R-:W-:Y:S01]  /*0620*/  SHF.R.U32.HI R9, RZ, 0x17, R4 ;  /* 0x00000017ff097819 */ /* 0x000fe20000011604 */
[----:B------:R-:W-:Y:S01]  /*0630*/  BSSY.RECONVERGENT B1, `(.L_x_6) ;  /* 0x0000063000017945 */ /* 0x000fe20003800200 */
[----:B------:R-:W-:Y:S02]  /*0640*/  SHF.R.U32.HI R5, RZ, 0x17, R3 ;  /* 0x00000017ff057819 */ /* 0x000fe40000011603 */
[----:B------:R-:W-:Y:S02]  /*0650*/  LOP3.LUT R9, R9, 0xff, RZ, 0xc0, !PT ;  /* 0x000000ff09097812 */ /* 0x000fe400078ec0ff */
[----:B------:R-:W-:Y:S02]  /*0660*/  LOP3.LUT R13, R5, 0xff, RZ, 0xc0, !PT ;  /* 0x000000ff050d7812 */ /* 0x000fe400078ec0ff */
[----:B------:R-:W-:Y:S02]  /*0670*/  IADD3 R12, PT, PT, R9, -0x1, RZ ;  /* 0xffffffff090c7810 */ /* 0x000fe40007ffe0ff */
[----:B------:R-:W-:Y:S01]  /*0680*/  MOV R10, R4 ;  /* 0x00000004000a7202 */ /* 0x000fe20000000f00 */
[----:B------:R-:W-:Y:S01]  /*0690*/  VIADD R11, R13, 0xffffffff ;  /* 0xffffffff0d0b7836 */ /* 0x000fe20000000000 */
[----:B------:R-:W-:-:S04]  /*06a0*/  ISETP.GT.U32.AND P0, PT, R12, 0xfd, PT ;  /* 0x000000fd0c00780c */ /* 0x000fc80003f04070 */
[----:B------:R-:W-:-:S13]  /*06b0*/  ISETP.GT.U32.OR P0, PT, R11, 0xfd, P0 ;  /* 0x000000fd0b00780c */ /* 0x000fda0000704470 */
[----:B------:R-:W-:Y:S01]  /*06c0*/  @!P0 IMAD.MOV.U32 R5, RZ, RZ, RZ ;  /* 0x000000ffff058224 */ /* 0x000fe200078e00ff */
[----:B------:R-:W-:Y:S06]  /*06d0*/  @!P0 BRA `(.L_x_7) ;  /* 0x00000000005c8947 */ /* 0x000fec0003800000 */
[----:B------:R-:W-:Y:S02]  /*06e0*/  FSETP.GTU.FTZ.AND P0, PT, |R3|, +INF , PT ;  /* 0x7f8000000300780b */ /* 0x000fe40003f1c200 */
[----:B------:R-:W-:-:S04]  /*06f0*/  FSETP.GTU.FTZ.AND P1, PT, |R4|, +INF , PT ;  /* 0x7f8000000400780b */ /* 0x000fc80003f3c200 */
[----:B------:R-:W-:-:S13]  /*0700*/  PLOP3.LUT P0, PT, P0, P1, PT, 0xf8, 0x8f ;  /* 0x00000000008f781c */ /* 0x000fda0000703f70 */
[----:B------:R-:W-:Y:S05]  /*0710*/  @P0 BRA `(.L_x_8) ;  /* 0x00000004004c0947 */ /* 0x000fea0003800000 */
[----:B------:R-:W-:-:S13]  /*0720*/  LOP3.LUT P0, RZ, R10, 0x7fffffff, R3, 0xc8, !PT ;  /* 0x7fffffff0aff7812 */ /* 0x000fda000780c803 */
[----:B------:R-:W-:Y:S05]  /*0730*/  @!P0 BRA `(.L_x_9) ;  /* 0x00000004003c8947 */ /* 0x000fea0003800000 */
[C---:B------:R-:W-:Y:S02]  /*0740*/  FSETP.NEU.FTZ.AND P2, PT, |R3|.reuse, +INF , PT ;  /* 0x7f8000000300780b */ /* 0x040fe40003f5d200 */
[----:B------:R-:W-:Y:S02]  /*0750*/  FSETP.NEU.FTZ.AND P1, PT, |R4|, +INF , PT ;  /* 0x7f8000000400780b */ /* 0x000fe40003f3d200 */
[----:B------:R-:W-:-:S11]  /*0760*/  FSETP.NEU.FTZ.AND P0, PT, |R3|, +INF , PT ;  /* 0x7f8000000300780b */ /* 0x000fd60003f1d200 */
[----:B------:R-:W-:Y:S05]  /*0770*/  @!P1 BRA !P2, `(.L_x_9) ;  /* 0x00000004002c9947 */ /* 0x000fea0005000000 */
[----:B------:R-:W-:-:S04]  /*0780*/  LOP3.LUT P2, RZ, R3, 0x7fffffff, RZ, 0xc0, !PT ;  /* 0x7fffffff03ff7812 */ /* 0x000fc8000784c0ff */
[----:B------:R-:W-:-:S13]  /*0790*/  PLOP3.LUT P1, PT, P1, P2, PT, 0x2f, 0xf2 ;  /* 0x0000000000f2781c */ /* 0x000fda0000f24577 */
[----:B------:R-:W-:Y:S05]  /*07a0*/  @P1 BRA `(.L_x_10) ;  /* 0x0000000400181947 */ /* 0x000fea0003800000 */
[----:B------:R-:W-:-:S04]  /*07b0*/  LOP3.LUT P1, RZ, R10, 0x7fffffff, RZ, 0xc0, !PT ;  /* 0x7fffffff0aff7812 */ /* 0x000fc8000782c0ff */
[----:B------:R-:W-:-:S13]  /*07c0*/  PLOP3.LUT P0, PT, P0, P1, PT, 0x2f, 0xf2 ;  /* 0x0000000000f2781c */ /* 0x000fda0000702577 */
[----:B------:R-:W-:Y:S05]  /*07d0*/  @P0 BRA `(.L_x_11) ;  /* 0x0000000400000947 */ /* 0x000fea0003800000 */
[----:B------:R-:W-:Y:S02]  /*07e0*/  ISETP.GE.AND P0, PT, R11, RZ, PT ;  /* 0x000000ff0b00720c */ /* 0x000fe40003f06270 */
[----:B------:R-:W-:-:S11]  /*07f0*/  ISETP.GE.AND P1, PT, R12, RZ, PT ;  /* 0x000000ff0c00720c */ /* 0x000fd60003f26270 */
[----:B------:R-:W-:Y:S01]  /*0800*/  @P0 MOV R5, RZ ;  /* 0x000000ff00050202 */ /* 0x000fe20000000f00 */
[----:B------:R-:W-:Y:S02]  /*0810*/  @!P0 IMAD.MOV.U32 R5, RZ, RZ, -0x40 ;  /* 0xffffffc0ff058424 */ /* 0x000fe400078e00ff */
[----:B------:R-:W-:Y:S01]  /*0820*/  @!P0 FFMA R3, R3, 1.84467440737095516160e+19, RZ ;  /* 0x5f80000003038823 */ /* 0x000fe200000000ff */
[----:B------:R-:W-:Y:S02]  /*0830*/  @!P1 FFMA R10, R4, 1.84467440737095516160e+19, RZ ;  /* 0x5f800000040a9823 */ /* 0x000fe400000000ff */
[----:B------:R-:W-:-:S07]  /*0840*/  @!P1 IADD3 R5, PT, PT, R5, 0x40, RZ ;  /* 0x0000004005059810 */ /* 0x000fce0007ffe0ff */
.L_x_7:
[----:B------:R-:W-:Y:S01]  /*0850*/  LEA R11, R9, 0xc0800000, 0x17 ;  /* 0xc0800000090b7811 */ /* 0x000fe200078eb8ff */
[----:B------:R-:W-:Y:S04]  /*0860*/  BSSY.RECONVERGENT B2, `(.L_x_12) ;  /* 0x0000036000027945 */ /* 0x000fe80003800200 */
[----:B------:R-:W-:Y:S01]  /*0870*/  IMAD.IADD R11, R10, 0x1, -R11 ;  /* 0x000000010a0b7824 */ /* 0x000fe200078e0a0b */
[----:B------:R-:W-:-:S03]  /*0880*/  IADD3 R10, PT, PT, R13, -0x7f, RZ ;  /* 0xffffff810d0a7810 */ /* 0x000fc60007ffe0ff */
[----:B------:R-:W0:Y:S01]  /*0890*/  MUFU.RCP R12, R11 ;  /* 0x0000000b000c7308 */ /* 0x000e220000001000 */
[----:B------:R-:W-:Y:S01]  /*08a0*/  FADD.FTZ R14, -R11, -RZ ;  /* 0x800000ff0b0e7221 */ /* 0x000fe20000010100 */
[C---:B------:R-:W-:Y:S01]  /*08b0*/  IMAD R3, R10.reuse, -0x800000, R3 ;  /* 0xff8000000a037824 */ /* 0x040fe200078e0203 */
[----:B------:R-:W-:-:S05]  /*08c0*/  IADD3 R10, PT, PT, R10, 0x7f, -R9 ;  /* 0x0000007f0a0a7810 */ /* 0x000fca0007ffe809 */
[----:B------:R-:W-:Y:S02]  /*08d0*/  IMAD.IADD R10, R10, 0x1, R5 ;  /* 0x000000010a0a7824 */ /* 0x000fe400078e0205 */
[----:B0-----:R-:W-:-:S04]  /*08e0*/  FFMA R13, R12, R14, 1 ;  /* 0x3f8000000c0d7423 */ /* 0x001fc8000000000e */
[----:B------:R-:W-:-:S04]  /*08f0*/  FFMA R15, R12, R13, R12 ;  /* 0x0000000d0c0f7223 */ /* 0x000fc8000000000c */
[----:B------:R-:W-:-:S04]  /*0900*/  FFMA R12, R3, R15, RZ ;  /* 0x0000000f030c7223 */ /* 0x000fc800000000ff */
[----:B------:R-:W-:-:S04]  /*0910*/  FFMA R13, R14, R12, R3 ;  /* 0x0000000c0e0d7223 */ /* 0x000fc80000000003 */
[----:B------:R-:W-:-:S04]  /*0920*/  FFMA R12, R15, R13, R12 ;  /* 0x0000000d0f0c7223 */ /* 0x000fc8000000000c */
[----:B------:R-:W-:-:S04]  /*0930*/  FFMA R13, R14, R12, R3 ;  /* 0x0000000c0e0d7223 */ /* 0x000fc80000000003 */
[----:B------:R-:W-:-:S05]  /*0940*/  FFMA R3, R15, R13, R12 ;  /* 0x0000000d0f037223 */ /* 0x000fca000000000c */
[----:B------:R-:W-:-:S04]  /*0950*/  SHF.R.U32.HI R9, RZ, 0x17, R3 ;  /* 0x00000017ff097819 */ /* 0x000fc80000011603 */
[----:B------:R-:W-:-:S04]  /*0960*/  LOP3.LUT R9, R9, 0xff, RZ, 0xc0, !PT ;  /* 0x000000ff09097812 */ /* 0x000fc800078ec0ff */
[----:B------:R-:W-:-:S05]  /*0970*/  IADD3 R11, PT, PT, R9, R10, RZ ;  /* 0x0000000a090b7210 */ /* 0x000fca0007ffe0ff */
[----:B------:R-:W-:-:S05]  /*0980*/  VIADD R5, R11, 0xffffffff ;  /* 0xffffffff0b057836 */ /* 0x000fca0000000000 */
[----:B------:R-:W-:-:S13]  /*0990*/  ISETP.GE.U32.AND P0, PT, R5, 0xfe, PT ;  /* 0x000000fe0500780c */ /* 0x000fda0003f06070 */
[----:B------:R-:W-:Y:S05]  /*09a0*/  @!P0 BRA `(.L_x_13) ;  /* 0x0000000000808947 */ /* 0x000fea0003800000 */
[----:B------:R-:W-:-:S13]  /*09b0*/  ISETP.GT.AND P0, PT, R11, 0xfe, PT ;  /* 0x000000fe0b00780c */ /* 0x000fda0003f04270 */
[----:B------:R-:W-:Y:S05]  /*09c0*/  @P0 BRA `(.L_x_14) ;  /* 0x00000000006c0947 */ /* 0x000fea0003800000 */
[----:B------:R-:W-:-:S13]  /*09d0*/  ISETP.GE.AND P0, PT, R11, 0x1, PT ;  /* 0x000000010b00780c */ /* 0x000fda0003f06270 */
[----:B------:R-:W-:Y:S05]  /*09e0*/  @P0 BRA `(.L_x_15) ;  /* 0x0000000000740947 */ /* 0x000fea0003800000 */
[----:B------:R-:W-:Y:S02]  /*09f0*/  ISETP.GE.AND P0, PT, R11, -0x18, PT ;  /* 0xffffffe80b00780c */ /* 0x000fe40003f06270 */
[----:B------:R-:W-:-:S11]  /*0a00*/  LOP3.LUT R3, R3, 0x80000000, RZ, 0xc0, !PT ;  /* 0x8000000003037812 */ /* 0x000fd600078ec0ff */
[----:B------:R-:W-:Y:S05]  /*0a10*/  @!P0 BRA `(.L_x_15) ;  /* 0x0000000000688947 */ /* 0x000fea0003800000 */
[CCC-:B------:R-:W-:Y:S01]  /*0a20*/  FFMA.RZ R5, R15.reuse, R13.reuse, R12.reuse ;  /* 0x0000000d0f057223 */ /* 0x1c0fe2000000c00c */
[-CC-:B------:R-:W-:Y:S01]  /*0a30*/  FFMA.RM R10, R15, R13.reuse, R12.reuse ;  /* 0x0000000d0f0a7223 */ /* 0x180fe2000000400c */
[C---:B------:R-:W-:Y:S02]  /*0a40*/  ISETP.NE.AND P2, PT, R11.reuse, RZ, PT ;  /* 0x000000ff0b00720c */ /* 0x040fe40003f45270 */
[----:B------:R-:W-:Y:S02]  /*0a50*/  ISETP.NE.AND P1, PT, R11, RZ, PT ;  /* 0x000000ff0b00720c */ /* 0x000fe40003f25270 */
[----:B------:R-:W-:Y:S01]  /*0a60*/  LOP3.LUT R9, R5, 0x7fffff, RZ, 0xc0, !PT ;  /* 0x007fffff05097812 */ /* 0x000fe200078ec0ff */
[----:B------:R-:W-:Y:S01]  /*0a70*/  FFMA.RP R5, R15, R13, R12 ;  /* 0x0000000d0f057223 */ /* 0x000fe2000000800c */
[----:B------:R-:W-:Y:S01]  /*0a80*/  IADD3 R12, PT, PT, R11, 0x20, RZ ;  /* 0x000000200b0c7810 */ /* 0x000fe20007ffe0ff */
[----:B------:R-:W-:Y:S01]  /*0a90*/  IMAD.MOV R11, RZ, RZ, -R11 ;  /* 0x000000ffff0b7224 */ /* 0x000fe200078e0a0b */
[----:B------:R-:W-:-:S02]  /*0aa0*/  LOP3.LUT R9, R9, 0x800000, RZ, 0xfc, !PT ;  /* 0x0080000009097812 */ /* 0x000fc400078efcff */
[----:B------:R-:W-:Y:S02]  /*0ab0*/  FSETP.NEU.FTZ.AND P0, PT, R5, R10, PT ;  /* 0x0000000a0500720b */ /* 0x000fe40003f1d000 */
[----:B------:R-:W-:Y:S02]  /*0ac0*/  SHF.L.U32 R12, R9, R12, RZ ;  /* 0x0000000c090c7219 */ /* 0x000fe400000006ff */
[----:B------:R-:W-:Y:S02]  /*0ad0*/  SEL R10, R11, RZ, P2 ;  /* 0x000000ff0b0a7207 */ /* 0x000fe40001000000 */
[----:B------:R-:W-:Y:S02]  /*0ae0*/  ISETP.NE.AND P1, PT, R12, RZ, P1 ;  /* 0x000000ff0c00720c */ /* 0x000fe40000f25270 */
[----:B------:R-:W-:Y:S02]  /*0af0*/  SHF.R.U32.HI R10, RZ, R10, R9 ;  /* 0x0000000aff0a7219 */ /* 0x000fe40000011609 */
[----:B------:R-:W-:-:S02]  /*0b00*/  PLOP3.LUT P0, PT, P0, P1, PT, 0xf8, 0x8f ;  /* 0x00000000008f781c */ /* 0x000fc40000703f70 */
[----:B------:R-:W-:Y:S02]  /*0b10*/  SHF.R.U32.HI R12, RZ, 0x1, R10 ;  /* 0x00000001ff0c7819 */ /* 0x000fe4000001160a */
[----:B------:R-:W-:-:S04]  /*0b20*/  SEL R5, RZ, 0x1, !P0 ;  /* 0x00000001ff057807 */ /* 0x000fc80004000000 */
[----:B------:R-:W-:-:S04]  /*0b30*/  LOP3.LUT R5, R5, 0x1, R12, 0xf8, !PT ;  /* 0x0000000105057812 */ /* 0x000fc800078ef80c */
[----:B------:R-:W-:-:S04]  /*0b40*/  LOP3.LUT R5, R5, R10, RZ, 0xc0, !PT ;  /* 0x0000000a05057212 */ /* 0x000fc800078ec0ff */
[----:B------:R-:W-:-:S04]  /*0b50*/  IADD3 R12, PT, PT, R12, R5, RZ ;  /* 0x000000050c0c7210 */ /* 0x000fc80007ffe0ff */
[----:B------:R-:W-:Y:S01]  /*0b60*/  LOP3.LUT R3, R12, R3, RZ, 0xfc, !PT ;  /* 0x000000030c037212 */ /* 0x000fe200078efcff */
[----:B------:R-:W-:Y:S06]  /*0b70*/  BRA `(.L_x_15) ;  /* 0x0000000000107947 */ /* 0x000fec0003800000 */
.L_x_14:
[----:B------:R-:W-:-:S04]  /*0b80*/  LOP3.LUT R3, R3, 0x80000000, RZ, 0xc0, !PT ;  /* 0x8000000003037812 */ /* 0x000fc800078ec0ff */
[----:B------:R-:W-:Y:S01]  /*0b90*/  LOP3.LUT R3, R3, 0x7f800000, RZ, 0xfc, !PT ;  /* 0x7f80000003037812 */ /* 0x000fe200078efcff */
[----:B------:R-:W-:Y:S06]  /*0ba0*/  BRA `(.L_x_15) ;  /* 0x0000000000047947 */ /* 0x000fec0003800000 */
.L_x_13:
[----:B------:R-:W-:-:S07]  /*0bb0*/  IMAD R3, R10, 0x800000, R3 ;  /* 0x008000000a037824 */ /* 0x000fce00078e0203 */
.L_x_15:
[----:B------:R-:W-:Y:S05]  /*0bc0*/  BSYNC.RECONVERGENT B2 ;  /* 0x0000000000027941 */ /* 0x000fea0003800200 */
.L_x_12:
[----:B------:R-:W-:Y:S05]  /*0bd0*/  BRA `(.L_x_16) ;  /* 0x0000000000207947 */ /* 0x000fea0003800000 */
.L_x_11:
[----:B------:R-:W-:-:S04]  /*0be0*/  LOP3.LUT R3, R10, 0x80000000, R3, 0x48, !PT ;  /* 0x800000000a037812 */ /* 0x000fc800078e4803 */
[----:B------:R-:W-:Y:S01]  /*0bf0*/  LOP3.LUT R3, R3, 0x7f800000, RZ, 0xfc, !PT ;  /* 0x7f80000003037812 */ /* 0x000fe200078efcff */
[----:B------:R-:W-:Y:S06]  /*0c00*/  BRA `(.L_x_16) ;  /* 0x0000000000147947 */ /* 0x000fec0003800000 */
.L_x_10:
[----:B------:R-:W-:Y:S01]  /*0c10*/  LOP3.LUT R3, R10, 0x80000000, R3, 0x48, !PT ;  /* 0x800000000a037812 */ /* 0x000fe200078e4803 */
[----:B------:R-:W-:Y:S06]  /*0c20*/  BRA `(.L_x_16) ;  /* 0x00000000000c7947 */ /* 0x000fec0003800000 */
.L_x_9:
[----:B------:R-:W0:Y:S01]  /*0c30*/  MUFU.RSQ R3, -QNAN ;  /* 0xffc0000000037908 */ /* 0x000e220000001400 */
[----:B------:R-:W-:Y:S05]  /*0c40*/  BRA `(.L_x_16) ;  /* 0x0000000000047947 */ /* 0x000fea0003800000 */
.L_x_8:
[----:B------:R-:W-:-:S07]  /*0c50*/  FADD.FTZ R3, R3, R4 ;  /* 0x0000000403037221 */ /* 0x000fce0000010000 */
.L_x_16:
[----:B------:R-:W-:Y:S05]  /*0c60*/  BSYNC.RECONVERGENT B1 ;  /* 0x0000000000017941 */ /* 0x000fea0003800200 */
.L_x_6:
[----:B------:R-:W-:-:S04]  /*0c70*/  HFMA2 R9, -RZ, RZ, 0, 0 ;  /* 0x00000000ff097431 */ /* 0x000fc800000001ff */
[----:B0-----:R-:W-:Y:S05]  /*0c80*/  RET.REL.NODEC R8 `(transform_points_with_perspective) ;  /* 0xfffffff008dc7950 */ /* 0x001fea0003c3ffff */
.L_x_17:
[----:B------:R-:W-:-:S00]  /*0c90*/  BRA `(.L_x_17) ;  /* 0xfffffffc00fc7947 */ /* 0x000fc0000383ffff */
[----:B------:R-:W-:-:S00]  /*0ca0*/  NOP ;  /* 0x0000000000007918 */ /* 0x000fc00000000000 */
        /* <DEDUP_REMOVED lines=13> */
.L_x_19:


//--------------------- .text.transform_points    --------------------------
	.section	.text.transform_points,"ax",@progbits
	.align	128
        .global         transform_points
        .type           transform_points,@function
        .size           transform_points,(.L_x_21 - transform_points)
        .other          transform_points,@"STO_CUDA_ENTRY STV_DEFAULT"
transform_points:
.text.transform_points:
        /* <DEDUP_REMOVED lines=10> */
[----:B------:R-:W-:-:S06]  /*00a0*/  SHF.L.U32 R7, R7, 0x2, RZ ;  /* 0x0000000207077819 */ /* 0x000fcc00000006ff */
[----:B------:R-:W2:Y:S01]  /*00b0*/  LDC.64 R4, c[0x0][0x380] ;  /* 0x0000e000ff047b82 */ /* 0x000ea20000000a00 */
[----:B0-----:R-:W-:-:S05]  /*00c0*/  IMAD.WIDE R2, R7, 0x4, R2 ;  /* 0x0000000407027825 */ /* 0x001fca00078e0202 */
[----:B-1----:R-:W3:Y:S04]  /*00d0*/  LDG.E R10, desc[UR4][R2.64+0x4] ;  /* 0x00000404020a7981 */ /* 0x002ee8000c1e1900 */
[----:B--2---:R-:W3:Y:S04]  /*00e0*/  LDG.E R14, desc[UR4][R4.64+0x4] ;  /* 0x00000404040e7981 */ /* 0x004ee8000c1e1900 */
[----:B------:R-:W2:Y:S04]  /*00f0*/  LDG.E R16, desc[UR4][R4.64+0x14] ;  /* 0x0000140404107981 */ /* 0x000ea8000c1e1900 */
[----:B------:R-:W4:Y:S04]  /*0100*/  LDG.E R18, desc[UR4][R4.64+0x24] ;  /* 0x0000240404127981 */ /* 0x000f28000c1e1900 */
        /* <DEDUP_REMOVED lines=11> */
[----:B------:R0:W5:Y:S04]  /*01c0*/  LDG.E R0, desc[UR4][R2.64+0xc] ;  /* 0x00000c0402007981 */ /* 0x000168000c1e1900 */
[----:B------:R-:W5:Y:S04]  /*01d0*/  LDG.E R19, desc[UR4][R4.64+0xc] ;  /* 0x00000c0404137981 */ /* 0x000f68000c1e1900 */
[----:B------:R-:W5:Y:S01]  /*01e0*/  LDG.E R11, desc[UR4][R4.64+0x1c] ;  /* 0x00001c04040b7981 */ /* 0x000f62000c1e1900 */
[----:B0-----:R-:W0:Y:S03]  /*01f0*/  LDC.64 R2, c[0x0][0x390] ;  /* 0x0000e400ff027b82 */ /* 0x001e260000000a00 */
[----:B------:R-:W5:Y:S04]  /*0200*/  LDG.E R9, desc[UR4][R4.64+0x2c] ;  /* 0x00002c0404097981 */ /* 0x000f68000c1e1900 */
[----:B------:R-:W5:Y:S01]  /*0210*/  LDG.E R13, desc[UR4][R4.64+0x3c] ;  /* 0x00003c04040d7981 */ /* 0x000f62000c1e1900 */
[----:B0-----:R-:W-:-:S04]  /*0220*/  IMAD.WIDE R2, R7, 0x4, R2 ;  /* 0x0000000407027825 */ /* 0x001fc800078e0202 */
[C---:B---3--:R-:W-:Y:S01]  /*0230*/  FMUL R14, R10.reuse, R14 ;  /* 0x0000000e0a0e7220 */ /* 0x048fe20000400000 */
[C---:B--2---:R-:W-:Y:S01]  /*0240*/  FMUL R16, R10.reuse, R16 ;  /* 0x000000100a107220 */ /* 0x044fe20000400000 */
[C---:B----4-:R-:W-:Y:S01]  /*0250*/  FMUL R18, R10.reuse, R18 ;  /* 0x000000120a127220 */ /* 0x050fe20000400000 */
[----:B-----5:R-:W-:Y:S01]  /*0260*/  FMUL R20, R10, R20 ;  /* 0x000000140a147220 */ /* 0x020fe20000400000 */
[C---:B------:R-:W-:Y:S01]  /*0270*/  FFMA R12, R8.reuse, R12, R14 ;  /* 0x0000000c080c7223 */ /* 0x040fe2000000000e */
[C---:B------:R-:W-:Y:S01]  /*0280*/  FFMA R16, R8.reuse, R29, R16 ;  /* 0x0000001d08107223 */ /* 0x040fe20000000010 */
[C---:B------:R-:W-:Y:S01]  /*0290*/  FFMA R18, R8.reuse, R27, R18 ;  /* 0x0000001b08127223 */ /* 0x040fe20000000012 */
[----:B------:R-:W-:Y:S01]  /*02a0*/  FFMA R20, R8, R25, R20 ;  /* 0x0000001908147223 */ /* 0x000fe20000000014 */
[C---:B------:R-:W-:Y:S01]  /*02b0*/  FFMA R23, R6.reuse, R23, R12 ;  /* 0x0000001706177223 */ /* 0x040fe2000000000c */
[C---:B------:R-:W-:Y:S01]  /*02c0*/  FFMA R16, R6.reuse, R21, R16 ;  /* 0x0000001506107223 */ /* 0x040fe20000000010 */
[C---:B------:R-:W-:Y:S01]  /*02d0*/  FFMA R18, R6.reuse, R15, R18 ;  /* 0x0000000f06127223 */ /* 0x040fe20000000012 */
[----:B------:R-:W-:Y:S01]  /*02e0*/  FFMA R20, R6, R17, R20 ;  /* 0x0000001106147223 */ /* 0x000fe20000000014 */
[C---:B------:R-:W-:Y:S01]  /*02f0*/  FFMA R19, R0.reuse, R19, R23 ;  /* 0x0000001300137223 */ /* 0x040fe20000000017 */
[C---:B------:R-:W-:Y:S01]  /*0300*/  FFMA R11, R0.reuse, R11, R16 ;  /* 0x0000000b000b7223 */ /* 0x040fe20000000010 */
[C---:B------:R-:W-:Y:S01]  /*0310*/  FFMA R9, R0.reuse, R9, R18 ;  /* 0x0000000900097223 */ /* 0x040fe20000000012 */
[----:B------:R-:W-:-:S02]  /*0320*/  FFMA R13, R0, R13, R20 ;  /* 0x0000000d000d7223 */ /* 0x000fc40000000014 */
[----:B------:R-:W-:Y:S04]  /*0330*/  STG.E desc[UR4][R2.64], R19 ;  /* 0x0000001302007986 */ /* 0x000fe8000c101904 */
[----:B------:R-:W-:Y:S04]  /*0340*/  STG.E desc[UR4][R2.64+0x4], R11 ;  /* 0x0000040b02007986 */ /* 0x000fe8000c101904 */
[----:B------:R-:W-:Y:S04]  /*0350*/  STG.E desc[UR4][R2.64+0x8], R9 ;  /* 0x0000080902007986 */ /* 0x000fe8000c101904 */
[----:B------:R-:W-:Y:S01]  /*0360*/  STG.E desc[UR4][R2.64+0xc], R13 ;  /* 0x00000c0d02007986 */ /* 0x000fe2000c101904 */
[----:B------:R-:W-:Y:S05]  /*0370*/  EXIT ;  /* 0x000000000000794d */ /* 0x000fea0003800000 */
.L_x_18:
        /* <DEDUP_REMOVED lines=16> */
.L_x_21:


//--------------------- .nv.shared.reserved.0     --------------------------
	.section	.nv.shared.reserved.0,"aw",@nobits
	.weak		__nv_reservedSMEM_offset_0_alias
	.size		__nv_reservedSMEM_offset_0_alias, 0, 64
	.other		__nv_reservedSMEM_offset_0_alias,@"STO_CUDA_RESERVED_SHARED STV_DEFAULT"
__nv_reservedSMEM_offset_0_alias:
	.zero		0
	.zero		64


//--------------------- .nv.constant0.transform_points_with_perspective --------------------------
	.section	.nv.constant0.transform_points_with_perspective,"a",@progbits
	.sectionflags	@""
	.align	4
.nv.constant0.transform_points_with_perspective:
	.zero		924


//--------------------- .nv.constant0.transform_points --------------------------
	.section	.nv.constant0.transform_points,"a",@progbits
	.sectionflags	@""
	.align	4
.nv.constant0.transform_points:
	.zero		924


//--------------------- SYMBOLS --------------------------

	.type		.nv.reservedSmem.offset0,@object
	.size		.nv.reservedSmem.offset0,0x4
